//
// Generated by NVIDIA NVVM Compiler
//
// Compiler Build ID: CL-36424714
// Cuda compilation tools, release 13.0, V13.0.88
// Based on NVVM 20.0.0
//

.version 9.0
.target sm_100
.address_size 64

	// .globl	_Z10rmm_kernelPKiS0_Piiii
// _ZZ10rmm_kernelPKiS0_PiiiiE2sA has been demoted
// _ZZ10rmm_kernelPKiS0_PiiiiE2sB has been demoted

.visible .entry _Z10rmm_kernelPKiS0_Piiii(
	.param .u64 .ptr .align 1 _Z10rmm_kernelPKiS0_Piiii_param_0,
	.param .u64 .ptr .align 1 _Z10rmm_kernelPKiS0_Piiii_param_1,
	.param .u64 .ptr .align 1 _Z10rmm_kernelPKiS0_Piiii_param_2,
	.param .u32 _Z10rmm_kernelPKiS0_Piiii_param_3,
	.param .u32 _Z10rmm_kernelPKiS0_Piiii_param_4,
	.param .u32 _Z10rmm_kernelPKiS0_Piiii_param_5
)
{
	.reg .pred 	%p<40>;
	.reg .b32 	%r<357>;
	.reg .b64 	%rd<15>;
	// demoted variable
	.shared .align 4 .b8 _ZZ10rmm_kernelPKiS0_PiiiiE2sA[2048];
	// demoted variable
	.shared .align 4 .b8 _ZZ10rmm_kernelPKiS0_PiiiiE2sB[2048];
	ld.param.u64 	%rd3, [_Z10rmm_kernelPKiS0_Piiii_param_0];
	ld.param.u64 	%rd4, [_Z10rmm_kernelPKiS0_Piiii_param_1];
	ld.param.u64 	%rd5, [_Z10rmm_kernelPKiS0_Piiii_param_2];
	ld.param.u32 	%r90, [_Z10rmm_kernelPKiS0_Piiii_param_3];
	ld.param.u32 	%r88, [_Z10rmm_kernelPKiS0_Piiii_param_4];
	ld.param.u32 	%r89, [_Z10rmm_kernelPKiS0_Piiii_param_5];
	mov.u32 	%r91, %ctaid.y;
	shl.b32 	%r92, %r91, 4;
	mov.u32 	%r1, %tid.y;
	add.s32 	%r2, %r92, %r1;
	mov.u32 	%r93, %ctaid.x;
	shl.b32 	%r94, %r93, 4;
	mov.u32 	%r3, %tid.x;
	add.s32 	%r4, %r94, %r3;
	shr.u32 	%r95, %r90, 31;
	add.s32 	%r96, %r90, %r95;
	shr.s32 	%r97, %r96, 1;
	setp.ge.s32 	%p4, %r2, %r97;
	mov.pred 	%p39, 0;
	@%p4 bra 	$L__BB0_2;
	shr.u32 	%r98, %r89, 31;
	add.s32 	%r99, %r89, %r98;
	shr.s32 	%r100, %r99, 1;
	setp.lt.s32 	%p39, %r4, %r100;
$L__BB0_2:
	setp.lt.s32 	%p5, %r88, 1;
	mov.b32 	%r342, 0;
	@%p5 bra 	$L__BB0_60;
	add.s32 	%r103, %r88, 15;
	shr.u32 	%r5, %r103, 4;
	shl.b32 	%r104, %r1, 7;
	mov.u32 	%r105, _ZZ10rmm_kernelPKiS0_PiiiiE2sA;
	add.s32 	%r6, %r105, %r104;
	shl.b32 	%r106, %r3, 2;
	add.s32 	%r7, %r6, %r106;
	mov.u32 	%r107, _ZZ10rmm_kernelPKiS0_PiiiiE2sB;
	add.s32 	%r108, %r107, %r104;
	shl.b32 	%r8, %r3, 3;
	add.s32 	%r9, %r108, %r8;
	cvta.to.global.u64 	%rd1, %rd3;
	cvta.to.global.u64 	%rd2, %rd4;
	mul.lo.s32 	%r109, %r2, %r88;
	shl.b32 	%r10, %r109, 1;
	mov.b32 	%r325, 0;
	mul.wide.u32 	%rd8, %r88, 4;
	not.pred 	%p9, %p39;
	mov.u32 	%r342, %r325;
$L__BB0_4:
	shl.b32 	%r13, %r325, 4;
	sub.s32 	%r14, %r88, %r13;
	min.s32 	%r15, %r14, 16;
	max.s32 	%r110, %r15, 4;
	add.s32 	%r111, %r110, -1;
	shr.u32 	%r112, %r111, 2;
	add.s32 	%r16, %r112, 1;
	add.s32 	%r17, %r13, %r3;
	setp.ge.s32 	%p6, %r17, %r88;
	@%p6 bra 	$L__BB0_6;
	add.s32 	%r114, %r17, %r10;
	mul.wide.s32 	%rd6, %r114, 4;
	add.s64 	%rd7, %rd1, %rd6;
	ld.global.nc.u32 	%r115, [%rd7];
	st.shared.u32 	[%r7], %r115;
	add.s64 	%rd9, %rd7, %rd8;
	ld.global.nc.u32 	%r327, [%rd9];
	bra.uni 	$L__BB0_7;
$L__BB0_6:
	mov.b32 	%r327, 0;
	st.shared.u32 	[%r7], %r327;
$L__BB0_7:
	st.shared.u32 	[%r7+64], %r327;
	add.s32 	%r20, %r13, %r1;
	setp.ge.s32 	%p7, %r20, %r88;
	@%p7 bra 	$L__BB0_9;
	shl.b32 	%r117, %r4, 1;
	mad.lo.s32 	%r118, %r20, %r89, %r117;
	mul.wide.s32 	%rd10, %r118, 4;
	add.s64 	%rd11, %rd2, %rd10;
	ld.global.nc.u32 	%r119, [%rd11];
	st.shared.u32 	[%r9], %r119;
	ld.global.nc.u32 	%r328, [%rd11+4];
	bra.uni 	$L__BB0_10;
$L__BB0_9:
	mov.b32 	%r328, 0;
	st.shared.u32 	[%r9], %r328;
$L__BB0_10:
	st.shared.u32 	[%r9+4], %r328;
	bar.sync 	0;
	setp.lt.s32 	%p8, %r14, 1;
	or.pred  	%p10, %p9, %p8;
	@%p10 bra 	$L__BB0_59;
	and.b32  	%r23, %r16, 3;
	setp.lt.u32 	%p11, %r14, 13;
	mov.b32 	%r345, 0;
	@%p11 bra 	$L__BB0_38;
	and.b32  	%r24, %r16, 2147483644;
	mov.b32 	%r345, 0;
	mov.u32 	%r331, %r345;
$L__BB0_13:
	.pragma "nounroll";
	shl.b32 	%r123, %r345, 2;
	add.s32 	%r28, %r6, %r123;
	ld.shared.u32 	%r124, [%r28];
	ld.shared.u32 	%r125, [%r28+64];
	shl.b32 	%r126, %r345, 7;
	mov.u32 	%r127, _ZZ10rmm_kernelPKiS0_PiiiiE2sB;
	add.s32 	%r128, %r127, %r126;
	add.s32 	%r29, %r128, %r8;
	ld.shared.u32 	%r129, [%r29];
	ld.shared.u32 	%r130, [%r29+4];
	add.s32 	%r131, %r125, %r124;
	mad.lo.s32 	%r132, %r131, %r129, %r342;
	mad.lo.s32 	%r333, %r130, %r131, %r132;
	add.s32 	%r133, %r345, 1;
	setp.ge.s32 	%p12, %r133, %r15;
	@%p12 bra 	$L__BB0_15;
	ld.shared.u32 	%r134, [%r28+4];
	ld.shared.u32 	%r135, [%r28+68];
	ld.shared.u32 	%r136, [%r29+128];
	ld.shared.u32 	%r137, [%r29+132];
	add.s32 	%r138, %r135, %r134;
	mad.lo.s32 	%r139, %r138, %r136, %r333;
	mad.lo.s32 	%r333, %r137, %r138, %r139;
$L__BB0_15:
	add.s32 	%r140, %r345, 2;
	setp.ge.s32 	%p13, %r140, %r15;
	@%p13 bra 	$L__BB0_17;
	ld.shared.u32 	%r141, [%r28+8];
	ld.shared.u32 	%r142, [%r28+72];
	ld.shared.u32 	%r143, [%r29+256];
	ld.shared.u32 	%r144, [%r29+260];
	add.s32 	%r145, %r142, %r141;
	mad.lo.s32 	%r146, %r145, %r143, %r333;
	mad.lo.s32 	%r333, %r144, %r145, %r146;
$L__BB0_17:
	add.s32 	%r147, %r345, 3;
	setp.ge.s32 	%p14, %r147, %r15;
	@%p14 bra 	$L__BB0_19;
	ld.shared.u32 	%r148, [%r28+12];
	ld.shared.u32 	%r149, [%r28+76];
	ld.shared.u32 	%r150, [%r29+384];
	ld.shared.u32 	%r151, [%r29+388];
	add.s32 	%r152, %r149, %r148;
	mad.lo.s32 	%r153, %r152, %r150, %r333;
	mad.lo.s32 	%r333, %r151, %r152, %r153;
$L__BB0_19:
	ld.shared.u32 	%r154, [%r28+16];
	ld.shared.u32 	%r155, [%r28+80];
	ld.shared.u32 	%r156, [%r29+512];
	ld.shared.u32 	%r157, [%r29+516];
	add.s32 	%r158, %r155, %r154;
	mad.lo.s32 	%r159, %r158, %r156, %r333;
	mad.lo.s32 	%r336, %r157, %r158, %r159;
	add.s32 	%r160, %r345, 5;
	setp.ge.s32 	%p15, %r160, %r15;
	@%p15 bra 	$L__BB0_21;
	ld.shared.u32 	%r161, [%r28+20];
	ld.shared.u32 	%r162, [%r28+84];
	ld.shared.u32 	%r163, [%r29+640];
	ld.shared.u32 	%r164, [%r29+644];
	add.s32 	%r165, %r162, %r161;
	mad.lo.s32 	%r166, %r165, %r163, %r336;
	mad.lo.s32 	%r336, %r164, %r165, %r166;
$L__BB0_21:
	add.s32 	%r167, %r345, 6;
	setp.ge.s32 	%p16, %r167, %r15;
	@%p16 bra 	$L__BB0_23;
	ld.shared.u32 	%r168, [%r28+24];
	ld.shared.u32 	%r169, [%r28+88];
	ld.shared.u32 	%r170, [%r29+768];
	ld.shared.u32 	%r171, [%r29+772];
	add.s32 	%r172, %r169, %r168;
	mad.lo.s32 	%r173, %r172, %r170, %r336;
	mad.lo.s32 	%r336, %r171, %r172, %r173;
$L__BB0_23:
	add.s32 	%r174, %r345, 7;
	setp.ge.s32 	%p17, %r174, %r15;
	@%p17 bra 	$L__BB0_25;
	ld.shared.u32 	%r175, [%r28+28];
	ld.shared.u32 	%r176, [%r28+92];
	ld.shared.u32 	%r177, [%r29+896];
	ld.shared.u32 	%r178, [%r29+900];
	add.s32 	%r179, %r176, %r175;
	mad.lo.s32 	%r180, %r179, %r177, %r336;
	mad.lo.s32 	%r336, %r178, %r179, %r180;
$L__BB0_25:
	ld.shared.u32 	%r181, [%r28+32];
	ld.shared.u32 	%r182, [%r28+96];
	ld.shared.u32 	%r183, [%r29+1024];
	ld.shared.u32 	%r184, [%r29+1028];
	add.s32 	%r185, %r182, %r181;
	mad.lo.s32 	%r186, %r185, %r183, %r336;
	mad.lo.s32 	%r339, %r184, %r185, %r186;
	add.s32 	%r187, %r345, 9;
	setp.ge.s32 	%p18, %r187, %r15;
	@%p18 bra 	$L__BB0_27;
	ld.shared.u32 	%r188, [%r28+36];
	ld.shared.u32 	%r189, [%r28+100];
	ld.shared.u32 	%r190, [%r29+1152];
	ld.shared.u32 	%r191, [%r29+1156];
	add.s32 	%r192, %r189, %r188;
	mad.lo.s32 	%r193, %r192, %r190, %r339;
	mad.lo.s32 	%r339, %r191, %r192, %r193;
$L__BB0_27:
	add.s32 	%r194, %r345, 10;
	setp.ge.s32 	%p19, %r194, %r15;
	@%p19 bra 	$L__BB0_29;
	ld.shared.u32 	%r195, [%r28+40];
	ld.shared.u32 	%r196, [%r28+104];
	ld.shared.u32 	%r197, [%r29+1280];
	ld.shared.u32 	%r198, [%r29+1284];
	add.s32 	%r199, %r196, %r195;
	mad.lo.s32 	%r200, %r199, %r197, %r339;
	mad.lo.s32 	%r339, %r198, %r199, %r200;
$L__BB0_29:
	add.s32 	%r201, %r345, 11;
	setp.ge.s32 	%p20, %r201, %r15;
	@%p20 bra 	$L__BB0_31;
	ld.shared.u32 	%r202, [%r28+44];
	ld.shared.u32 	%r203, [%r28+108];
	ld.shared.u32 	%r204, [%r29+1408];
	ld.shared.u32 	%r205, [%r29+1412];
	add.s32 	%r206, %r203, %r202;
	mad.lo.s32 	%r207, %r206, %r204, %r339;
	mad.lo.s32 	%r339, %r205, %r206, %r207;
$L__BB0_31:
	ld.shared.u32 	%r208, [%r28+48];
	ld.shared.u32 	%r209, [%r28+112];
	ld.shared.u32 	%r210, [%r29+1536];
	ld.shared.u32 	%r211, [%r29+1540];
	add.s32 	%r212, %r209, %r208;
	mad.lo.s32 	%r213, %r212, %r210, %r339;
	mad.lo.s32 	%r342, %r211, %r212, %r213;
	add.s32 	%r214, %r345, 13;
	setp.ge.s32 	%p21, %r214, %r15;
	@%p21 bra 	$L__BB0_33;
	ld.shared.u32 	%r215, [%r28+52];
	ld.shared.u32 	%r216, [%r28+116];
	ld.shared.u32 	%r217, [%r29+1664];
	ld.shared.u32 	%r218, [%r29+1668];
	add.s32 	%r219, %r216, %r215;
	mad.lo.s32 	%r220, %r219, %r217, %r342;
	mad.lo.s32 	%r342, %r218, %r219, %r220;
$L__BB0_33:
	add.s32 	%r221, %r345, 14;
	setp.ge.s32 	%p22, %r221, %r15;
	@%p22 bra 	$L__BB0_35;
	ld.shared.u32 	%r222, [%r28+56];
	ld.shared.u32 	%r223, [%r28+120];
	ld.shared.u32 	%r224, [%r29+1792];
	ld.shared.u32 	%r225, [%r29+1796];
	add.s32 	%r226, %r223, %r222;
	mad.lo.s32 	%r227, %r226, %r224, %r342;
	mad.lo.s32 	%r342, %r225, %r226, %r227;
$L__BB0_35:
	add.s32 	%r228, %r345, 15;
	setp.ge.s32 	%p23, %r228, %r15;
	@%p23 bra 	$L__BB0_37;
	ld.shared.u32 	%r229, [%r28+60];
	ld.shared.u32 	%r230, [%r28+124];
	ld.shared.u32 	%r231, [%r29+1920];
	ld.shared.u32 	%r232, [%r29+1924];
	add.s32 	%r233, %r230, %r229;
	mad.lo.s32 	%r234, %r233, %r231, %r342;
	mad.lo.s32 	%r342, %r232, %r233, %r234;
$L__BB0_37:
	add.s32 	%r345, %r345, 16;
	add.s32 	%r331, %r331, 4;
	setp.ne.s32 	%p24, %r331, %r24;
	@%p24 bra 	$L__BB0_13;
$L__BB0_38:
	setp.eq.s32 	%p25, %r23, 0;
	@%p25 bra 	$L__BB0_59;
	shl.b32 	%r235, %r345, 2;
	add.s32 	%r63, %r6, %r235;
	ld.shared.u32 	%r236, [%r63];
	ld.shared.u32 	%r237, [%r63+64];
	shl.b32 	%r238, %r345, 7;
	mov.u32 	%r239, _ZZ10rmm_kernelPKiS0_PiiiiE2sB;
	add.s32 	%r240, %r239, %r238;
	add.s32 	%r64, %r240, %r8;
	ld.shared.u32 	%r241, [%r64];
	ld.shared.u32 	%r242, [%r64+4];
	add.s32 	%r243, %r237, %r236;
	mad.lo.s32 	%r244, %r243, %r241, %r342;
	mad.lo.s32 	%r342, %r242, %r243, %r244;
	add.s32 	%r245, %r345, 1;
	setp.ge.s32 	%p26, %r245, %r15;
	@%p26 bra 	$L__BB0_41;
	ld.shared.u32 	%r246, [%r63+4];
	ld.shared.u32 	%r247, [%r63+68];
	ld.shared.u32 	%r248, [%r64+128];
	ld.shared.u32 	%r249, [%r64+132];
	add.s32 	%r250, %r247, %r246;
	mad.lo.s32 	%r251, %r250, %r248, %r342;
	mad.lo.s32 	%r342, %r249, %r250, %r251;
$L__BB0_41:
	add.s32 	%r252, %r345, 2;
	setp.ge.s32 	%p27, %r252, %r15;
	@%p27 bra 	$L__BB0_43;
	ld.shared.u32 	%r253, [%r63+8];
	ld.shared.u32 	%r254, [%r63+72];
	ld.shared.u32 	%r255, [%r64+256];
	ld.shared.u32 	%r256, [%r64+260];
	add.s32 	%r257, %r254, %r253;
	mad.lo.s32 	%r258, %r257, %r255, %r342;
	mad.lo.s32 	%r342, %r256, %r257, %r258;
$L__BB0_43:
	add.s32 	%r259, %r345, 3;
	setp.ge.s32 	%p28, %r259, %r15;
	@%p28 bra 	$L__BB0_45;
	ld.shared.u32 	%r260, [%r63+12];
	ld.shared.u32 	%r261, [%r63+76];
	ld.shared.u32 	%r262, [%r64+384];
	ld.shared.u32 	%r263, [%r64+388];
	add.s32 	%r264, %r261, %r260;
	mad.lo.s32 	%r265, %r264, %r262, %r342;
	mad.lo.s32 	%r342, %r263, %r264, %r265;
$L__BB0_45:
	setp.eq.s32 	%p29, %r23, 1;
	@%p29 bra 	$L__BB0_59;
	ld.shared.u32 	%r266, [%r63+16];
	ld.shared.u32 	%r267, [%r63+80];
	ld.shared.u32 	%r268, [%r64+512];
	ld.shared.u32 	%r269, [%r64+516];
	add.s32 	%r270, %r267, %r266;
	mad.lo.s32 	%r271, %r270, %r268, %r342;
	mad.lo.s32 	%r342, %r269, %r270, %r271;
	add.s32 	%r272, %r345, 5;
	setp.ge.s32 	%p30, %r272, %r15;
	@%p30 bra 	$L__BB0_48;
	ld.shared.u32 	%r273, [%r63+20];
	ld.shared.u32 	%r274, [%r63+84];
	ld.shared.u32 	%r275, [%r64+640];
	ld.shared.u32 	%r276, [%r64+644];
	add.s32 	%r277, %r274, %r273;
	mad.lo.s32 	%r278, %r277, %r275, %r342;
	mad.lo.s32 	%r342, %r276, %r277, %r278;
$L__BB0_48:
	add.s32 	%r279, %r345, 6;
	setp.ge.s32 	%p31, %r279, %r15;
	@%p31 bra 	$L__BB0_50;
	ld.shared.u32 	%r280, [%r63+24];
	ld.shared.u32 	%r281, [%r63+88];
	ld.shared.u32 	%r282, [%r64+768];
	ld.shared.u32 	%r283, [%r64+772];
	add.s32 	%r284, %r281, %r280;
	mad.lo.s32 	%r285, %r284, %r282, %r342;
	mad.lo.s32 	%r342, %r283, %r284, %r285;
$L__BB0_50:
	add.s32 	%r286, %r345, 7;
	setp.ge.s32 	%p32, %r286, %r15;
	@%p32 bra 	$L__BB0_52;
	ld.shared.u32 	%r287, [%r63+28];
	ld.shared.u32 	%r288, [%r63+92];
	ld.shared.u32 	%r289, [%r64+896];
	ld.shared.u32 	%r290, [%r64+900];
	add.s32 	%r291, %r288, %r287;
	mad.lo.s32 	%r292, %r291, %r289, %r342;
	mad.lo.s32 	%r342, %r290, %r291, %r292;
$L__BB0_52:
	setp.eq.s32 	%p33, %r23, 2;
	@%p33 bra 	$L__BB0_59;
	ld.shared.u32 	%r293, [%r63+32];
	ld.shared.u32 	%r294, [%r63+96];
	ld.shared.u32 	%r295, [%r64+1024];
	ld.shared.u32 	%r296, [%r64+1028];
	add.s32 	%r297, %r294, %r293;
	mad.lo.s32 	%r298, %r297, %r295, %r342;
	mad.lo.s32 	%r342, %r296, %r297, %r298;
	add.s32 	%r299, %r345, 9;
	setp.ge.s32 	%p34, %r299, %r15;
	@%p34 bra 	$L__BB0_55;
	ld.shared.u32 	%r300, [%r63+36];
	ld.shared.u32 	%r301, [%r63+100];
	ld.shared.u32 	%r302, [%r64+1152];
	ld.shared.u32 	%r303, [%r64+1156];
	add.s32 	%r304, %r301, %r300;
	mad.lo.s32 	%r305, %r304, %r302, %r342;
	mad.lo.s32 	%r342, %r303, %r304, %r305;
$L__BB0_55:
	add.s32 	%r306, %r345, 10;
	setp.ge.s32 	%p35, %r306, %r15;
	@%p35 bra 	$L__BB0_57;
	ld.shared.u32 	%r307, [%r63+40];
	ld.shared.u32 	%r308, [%r63+104];
	ld.shared.u32 	%r309, [%r64+1280];
	ld.shared.u32 	%r310, [%r64+1284];
	add.s32 	%r311, %r308, %r307;
	mad.lo.s32 	%r312, %r311, %r309, %r342;
	mad.lo.s32 	%r342, %r310, %r311, %r312;
$L__BB0_57:
	add.s32 	%r313, %r345, 11;
	setp.ge.s32 	%p36, %r313, %r15;
	@%p36 bra 	$L__BB0_59;
	ld.shared.u32 	%r314, [%r63+44];
	ld.shared.u32 	%r315, [%r63+108];
	ld.shared.u32 	%r316, [%r64+1408];
	ld.shared.u32 	%r317, [%r64+1412];
	add.s32 	%r318, %r315, %r314;
	mad.lo.s32 	%r319, %r318, %r316, %r342;
	mad.lo.s32 	%r342, %r317, %r318, %r319;
$L__BB0_59:
	bar.sync 	0;
	add.s32 	%r325, %r325, 1;
	setp.ne.s32 	%p37, %r325, %r5;
	@%p37 bra 	$L__BB0_4;
$L__BB0_60:
	not.pred 	%p38, %p39;
	@%p38 bra 	$L__BB0_62;
	shr.u32 	%r320, %r89, 31;
	add.s32 	%r321, %r89, %r320;
	shr.s32 	%r322, %r321, 1;
	mad.lo.s32 	%r323, %r322, %r2, %r4;
	cvta.to.global.u64 	%rd12, %rd5;
	mul.wide.s32 	%rd13, %r323, 4;
	add.s64 	%rd14, %rd12, %rd13;
	atom.global.add.u32 	%r324, [%rd14], %r342;
$L__BB0_62:
	ret;

}


// ===== COMPILED SASS (sm_100) =====

	.target	sm_100

	.elftype	@"ET_EXEC"


//--------------------- .note.nv.tkinfo           --------------------------
	.section	.note.nv.tkinfo,"",@"SHT_NOTE"
	.sectionflags	@"SHF_NOTE_NV_TKINFO"
	.tkinfo
        /*0018*/ 	.word	0x00000002
        /*0030*/ 	.string	""
        /*0030*/ 	.string	"ptxas"
        /*0030*/ 	.string	"Cuda compilation tools, release 13.0, V13.0.88"
        /*0030*/ 	.string	"Build cuda_13.0.r13.0/compiler.36424714_0"
        /*0030*/ 	.string	"-arch sm_100 -m 64 "



//--------------------- .note.nv.cuinfo           --------------------------
	.section	.note.nv.cuinfo,"",@"SHT_NOTE"
	.sectionflags	@"SHF_NOTE_NV_CUINFO"
        /*0018*/ 	.short	0x0002
        /*001a*/ 	.short	0x0064
        /*001c*/ 	.short	0x0082
	.zero		2


//--------------------- .nv.info                  --------------------------
	.section	.nv.info,"",@"SHT_CUDA_INFO"
	.align	4


	//----- nvinfo : EIATTR_REGCOUNT
	.align		4
        /*0000*/ 	.byte	0x04, 0x2f
        /*0002*/ 	.short	(.L_1 - .L_0)
	.align		4
.L_0:
        /*0004*/ 	.word	index@(_Z10rmm_kernelPKiS0_Piiii)
        /*0008*/ 	.word	0x00000020


	//----- nvinfo : EIATTR_FRAME_SIZE
	.align		4
.L_1:
        /*000c*/ 	.byte	0x04, 0x11
        /*000e*/ 	.short	(.L_3 - .L_2)
	.align		4
.L_2:
        /*0010*/ 	.word	index@(_Z10rmm_kernelPKiS0_Piiii)
        /*0014*/ 	.word	0x00000000


	//----- nvinfo : EIATTR_MIN_STACK_SIZE
	.align		4
.L_3:
        /*0018*/ 	.byte	0x04, 0x12
        /*001a*/ 	.short	(.L_5 - .L_4)
	.align		4
.L_4:
        /*001c*/ 	.word	index@(_Z10rmm_kernelPKiS0_Piiii)
        /*0020*/ 	.word	0x00000000
.L_5:


//--------------------- .nv.compat                --------------------------
	.section	.nv.compat,"",@"SHT_CUDA_COMPAT_INFO"
	.align	4
        /*0000*/ 	.byte	0x02, 0x09, 0x00, 0x00, 0x02, 0x02, 0x01, 0x00, 0x02, 0x05, 0x05, 0x00, 0x03, 0x07, 0x01, 0x01
        /*0010*/ 	.byte	0x02, 0x03, 0x00, 0x00, 0x02, 0x06, 0x01, 0x00, 0x04, 0x0b, 0x08, 0x00, 0x09, 0x00, 0x00, 0x00
        /*0020*/ 	.byte	0x00, 0x00, 0x00, 0x00


//--------------------- .nv.info._Z10rmm_kernelPKiS0_Piiii --------------------------
	.section	.nv.info._Z10rmm_kernelPKiS0_Piiii,"",@"SHT_CUDA_INFO"
	.sectionflags	@""
	.align	4


	//----- nvinfo : EIATTR_CUDA_API_VERSION
	.align		4
        /*0000*/ 	.byte	0x04, 0x37
        /*0002*/ 	.short	(.L_7 - .L_6)
.L_6:
        /*0004*/ 	.word	0x00000082


	//----- nvinfo : EIATTR_KPARAM_INFO
	.align		4
.L_7:
        /*0008*/ 	.byte	0x04, 0x17
        /*000a*/ 	.short	(.L_9 - .L_8)
.L_8:
        /*000c*/ 	.word	0x00000000
        /*0010*/ 	.short	0x0005
        /*0012*/ 	.short	0x0020
        /*0014*/ 	.byte	0x00, 0xf0, 0x11, 0x00


	//----- nvinfo : EIATTR_KPARAM_INFO
	.align		4
.L_9:
        /*0018*/ 	.byte	0x04, 0x17
        /*001a*/ 	.short	(.L_11 - .L_10)
.L_10:
        /*001c*/ 	.word	0x00000000
        /*0020*/ 	.short	0x0004
        /*0022*/ 	.short	0x001c
        /*0024*/ 	.byte	0x00, 0xf0, 0x11, 0x00


	//----- nvinfo : EIATTR_KPARAM_INFO
	.align		4
.L_11:
        /*0028*/ 	.byte	0x04, 0x17
        /*002a*/ 	.short	(.L_13 - .L_12)
.L_12:
        /*002c*/ 	.word	0x00000000
        /*0030*/ 	.short	0x0003
        /*0032*/ 	.short	0x0018
        /*0034*/ 	.byte	0x00, 0xf0, 0x11, 0x00


	//----- nvinfo : EIATTR_KPARAM_INFO
	.align		4
.L_13:
        /*0038*/ 	.byte	0x04, 0x17
        /*003a*/ 	.short	(.L_15 - .L_14)
.L_14:
        /*003c*/ 	.word	0x00000000
        /*0040*/ 	.short	0x0002
        /*0042*/ 	.short	0x0010
        /*0044*/ 	.byte	0x00, 0xf5, 0x21, 0x00


	//----- nvinfo : EIATTR_KPARAM_INFO
	.align		4
.L_15:
        /*0048*/ 	.byte	0x04, 0x17
        /*004a*/ 	.short	(.L_17 - .L_16)
.L_16:
        /*004c*/ 	.word	0x00000000
        /*0050*/ 	.short	0x0001
        /*0052*/ 	.short	0x0008
        /*0054*/ 	.byte	0x00, 0xf5, 0x21, 0x00


	//----- nvinfo : EIATTR_KPARAM_INFO
	.align		4
.L_17:
        /*0058*/ 	.byte	0x04, 0x17
        /*005a*/ 	.short	(.L_19 - .L_18)
.L_18:
        /*005c*/ 	.word	0x00000000
        /*0060*/ 	.short	0x0000
        /*0062*/ 	.short	0x0000
        /*0064*/ 	.byte	0x00, 0xf5, 0x21, 0x00


	//----- nvinfo : EIATTR_SPARSE_MMA_MASK
	.align		4
.L_19:
        /*0068*/ 	.byte	0x03, 0x50
        /*006a*/ 	.short	0x0000


	//----- nvinfo : EIATTR_MAXREG_COUNT
	.align		4
        /*006c*/ 	.byte	0x03, 0x1b
        /*006e*/ 	.short	0x00ff


	//----- nvinfo : EIATTR_NUM_BARRIERS
	.align		4
        /*0070*/ 	.byte	0x02, 0x4c
        /*0072*/ 	.byte	0x01
	.zero		1


	//----- nvinfo : EIATTR_MERCURY_ISA_VERSION
	.align		4
        /*0074*/ 	.byte	0x03, 0x5f
        /*0076*/ 	.short	0x0101


	//----- nvinfo : EIATTR_VRC_CTA_INIT_COUNT
	.align		4
        /*0078*/ 	.byte	0x02, 0x4a
	.zero		1
	.zero		1


	//----- nvinfo : EIATTR_EXIT_INSTR_OFFSETS
	.align		4
        /*007c*/ 	.byte	0x04, 0x1c
        /*007e*/ 	.short	(.L_21 - .L_20)


	//   ....[0]....
.L_20:
        /*0080*/ 	.word	0x00001110


	//   ....[1]....
        /*0084*/ 	.word	0x00001190


	//----- nvinfo : EIATTR_CRS_STACK_SIZE
	.align		4
.L_21:
        /*0088*/ 	.byte	0x04, 0x1e
        /*008a*/ 	.short	(.L_23 - .L_22)
.L_22:
        /*008c*/ 	.word	0x00000000


	//----- nvinfo : EIATTR_CBANK_PARAM_SIZE
	.align		4
.L_23:
        /*0090*/ 	.byte	0x03, 0x19
        /*0092*/ 	.short	0x0024


	//----- nvinfo : EIATTR_PARAM_CBANK
	.align		4
        /*0094*/ 	.byte	0x04, 0x0a
        /*0096*/ 	.short	(.L_25 - .L_24)
	.align		4
.L_24:
        /*0098*/ 	.word	index@(.nv.constant0._Z10rmm_kernelPKiS0_Piiii)
        /*009c*/ 	.short	0x0380
        /*009e*/ 	.short	0x0024


	//----- nvinfo : EIATTR_SW_WAR
	.align		4
.L_25:
        /*00a0*/ 	.byte	0x04, 0x36
        /*00a2*/ 	.short	(.L_27 - .L_26)
.L_26:
        /*00a4*/ 	.word	0x00000008
.L_27:


//--------------------- .nv.callgraph             --------------------------
	.section	.nv.callgraph,"",@"SHT_CUDA_CALLGRAPH"
	.align	4
	.sectionentsize	8
	.align		4
        /*0000*/ 	.word	0x00000000
	.align		4
        /*0004*/ 	.word	0xffffffff
	.align		4
        /*0008*/ 	.word	0x00000000
	.align		4
        /*000c*/ 	.word	0xfffffffe
	.align		4
        /*0010*/ 	.word	0x00000000
	.align		4
        /*0014*/ 	.word	0xfffffffd
	.align		4
        /*0018*/ 	.word	0x00000000
	.align		4
        /*001c*/ 	.word	0xfffffffc


//--------------------- .text._Z10rmm_kernelPKiS0_Piiii --------------------------
	.section	.text._Z10rmm_kernelPKiS0_Piiii,"ax",@progbits
	.align	128
        .global         _Z10rmm_kernelPKiS0_Piiii
        .type           _Z10rmm_kernelPKiS0_Piiii,@function
        .size           _Z10rmm_kernelPKiS0_Piiii,(.L_x_7 - _Z10rmm_kernelPKiS0_Piiii)
        .other          _Z10rmm_kernelPKiS0_Piiii,@"STO_CUDA_ENTRY STV_DEFAULT"
_Z10rmm_kernelPKiS0_Piiii:
.text._Z10rmm_kernelPKiS0_Piiii:
[----:B------:R-:W-:Y:S01]  /*0000*/  LDC R1, c[0x0][0x37c] ;  /* 0x0000df00ff017b82 */ /* 0x000fe20000000800 */
[----:B------:R-:W0:Y:S01]  /*0010*/  S2R R25, SR_CTAID.Y ;  /* 0x0000000000197919 */ /* 0x000e220000002600 */
[----:B------:R-:W1:Y:S01]  /*0020*/  LDCU UR4, c[0x0][0x398] ;  /* 0x00007300ff0477ac */ /* 0x000e620008000800 */
[----:B------:R-:W-:Y:S01]  /*0030*/  HFMA2 R27, -RZ, RZ, 0, 0 ;  /* 0x00000000ff1b7431 */ /* 0x000fe200000001ff */
[----:B------:R-:W0:Y:S01]  /*0040*/  S2R R0, SR_TID.Y ;  /* 0x0000000000007919 */ /* 0x000e220000002200 */
[----:B------:R-:W2:Y:S01]  /*0050*/  LDCU UR9, c[0x0][0x39c] ;  /* 0x00007380ff0977ac */ /* 0x000ea20008000800 */
[----:B------:R-:W3:Y:S01]  /*0060*/  S2R R5, SR_CTAID.X ;  /* 0x0000000000057919 */ /* 0x000ee20000002500 */
[----:B------:R-:W4:Y:S01]  /*0070*/  LDCU.64 UR10, c[0x0][0x358] ;  /* 0x00006b00ff0a77ac */ /* 0x000f220008000a00 */
[----:B------:R-:W3:Y:S01]  /*0080*/  S2R R2, SR_TID.X ;  /* 0x0000000000027919 */ /* 0x000ee20000002100 */
[----:B-1----:R-:W-:-:S04]  /*0090*/  ULEA.HI UR4, UR4, UR4, URZ, 0x1 ;  /* 0x0000000404047291 */ /* 0x002fc8000f8f08ff */
[----:B------:R-:W-:Y:S02]  /*00a0*/  USHF.R.S32.HI UR4, URZ, 0x1, UR4 ;  /* 0x00000001ff047899 */ /* 0x000fe40008011404 */
[----:B--2---:R-:W-:Y:S01]  /*00b0*/  UISETP.GE.AND UP0, UPT, UR9, 0x1, UPT ;  /* 0x000000010900788c */ /* 0x004fe2000bf06270 */
[----:B0-----:R-:W-:-:S04]  /*00c0*/  LEA R25, R25, R0, 0x4 ;  /* 0x0000000019197211 */ /* 0x001fc800078e20ff */
[----:B------:R-:W-:Y:S01]  /*00d0*/  ISETP.GE.AND P0, PT, R25, UR4, PT ;  /* 0x0000000419007c0c */ /* 0x000fe2000bf06270 */
[----:B---3--:R-:W-:-:S12]  /*00e0*/  IMAD R24, R5, 0x10, R2 ;  /* 0x0000001005187824 */ /* 0x008fd800078e0202 */
[----:B------:R-:W0:Y:S02]  /*00f0*/  @!P0 LDC R3, c[0x0][0x3a0] ;  /* 0x0000e800ff038b82 */ /* 0x000e240000000800 */
[----:B0-----:R-:W-:-:S04]  /*0100*/  @!P0 LEA.HI R3, R3, R3, RZ, 0x1 ;  /* 0x0000000303038211 */ /* 0x001fc800078f08ff */
[----:B------:R-:W-:-:S04]  /*0110*/  @!P0 SHF.R.S32.HI R3, RZ, 0x1, R3 ;  /* 0x00000001ff038819 */ /* 0x000fc80000011403 */
[----:B------:R-:W-:Y:S01]  /*0120*/  ISETP.LT.AND P0, PT, R24, R3, !P0 ;  /* 0x000000031800720c */ /* 0x000fe20004701270 */
[----:B----4-:R-:W-:-:S12]  /*0130*/  BRA.U !UP0, `(.L_x_0) ;  /* 0x0000000d08f47547 */ /* 0x010fd8000b800000 */
[----:B------:R-:W0:Y:S01]  /*0140*/  S2UR UR8, SR_CgaCtaId ;  /* 0x00000000000879c3 */ /* 0x000e220000008800 */
[----:B------:R-:W-:Y:S01]  /*0150*/  UMOV UR5, 0x400 ;  /* 0x0000040000057882 */ /* 0x000fe20000000000 */
[----:B------:R-:W-:Y:S02]  /*0160*/  UIADD3 UR4, UPT, UPT, UR9, 0xf, URZ ;  /* 0x0000000f09047890 */ /* 0x000fe4000fffe0ff */
[----:B------:R-:W-:Y:S01]  /*0170*/  IMAD R3, R25, UR9, RZ ;  /* 0x0000000919037c24 */ /* 0x000fe2000f8e02ff */
[----:B------:R-:W-:Y:S01]  /*0180*/  UIADD3 UR7, UPT, UPT, UR5, 0x800, URZ ;  /* 0x0000080005077890 */ /* 0x000fe2000fffe0ff */
[----:B------:R-:W-:Y:S01]  /*0190*/  IMAD.MOV.U32 R5, RZ, RZ, RZ ;  /* 0x000000ffff057224 */ /* 0x000fe200078e00ff */
[----:B------:R-:W-:Y:S01]  /*01a0*/  MOV R27, RZ ;  /* 0x000000ff001b7202 */ /* 0x000fe20000000f00 */
[----:B0-----:R-:W-:Y:S02]  /*01b0*/  ULEA UR6, UR8, UR5, 0x18 ;  /* 0x0000000508067291 */ /* 0x001fe4000f8ec0ff */
[----:B------:R-:W-:-:S02]  /*01c0*/  ULEA UR7, UR8, UR7, 0x18 ;  /* 0x0000000708077291 */ /* 0x000fc4000f8ec0ff */
[----:B------:R-:W-:Y:S02]  /*01d0*/  USHF.R.U32.HI UR5, URZ, 0x4, UR4 ;  /* 0x00000004ff057899 */ /* 0x000fe40008011604 */
[C---:B------:R-:W-:Y:S02]  /*01e0*/  LEA R7, R0.reuse, UR6, 0x7 ;  /* 0x0000000600077c11 */ /* 0x040fe4000f8e38ff */
[----:B------:R-:W-:-:S03]  /*01f0*/  LEA R9, R0, UR7, 0x7 ;  /* 0x0000000700097c11 */ /* 0x000fc6000f8e38ff */
[C---:B------:R-:W-:Y:S01]  /*0200*/  IMAD R6, R2.reuse, 0x4, R7 ;  /* 0x0000000402067824 */ /* 0x040fe200078e0207 */
[----:B------:R-:W-:-:S07]  /*0210*/  LEA R4, R2, R9, 0x3 ;  /* 0x0000000902047211 */ /* 0x000fce00078e18ff */
.L_x_5:
[----:B------:R-:W0:Y:S01]  /*0220*/  LDC R14, c[0x0][0x39c] ;  /* 0x0000e700ff0e7b82 */ /* 0x000e220000000800 */
[C---:B------:R-:W-:Y:S01]  /*0230*/  IMAD R11, R5.reuse, 0x10, R2 ;  /* 0x00000010050b7824 */ /* 0x040fe200078e0202 */
[----:B------:R-:W-:-:S04]  /*0240*/  LEA R15, R5, R0, 0x4 ;  /* 0x00000000050f7211 */ /* 0x000fc800078e20ff */
[-C--:B0-----:R-:W-:Y:S02]  /*0250*/  ISETP.GE.AND P1, PT, R11, R14.reuse, PT ;  /* 0x0000000e0b00720c */ /* 0x081fe40003f26270 */
[----:B------:R-:W-:-:S11]  /*0260*/  ISETP.GE.AND P2, PT, R15, R14, PT ;  /* 0x0000000e0f00720c */ /* 0x000fd60003f46270 */
[----:B------:R-:W0:Y:S01]  /*0270*/  @!P1 LDC.64 R8, c[0x0][0x380] ;  /* 0x0000e000ff089b82 */ /* 0x000e220000000a00 */
[----:B------:R-:W-:Y:S01]  /*0280*/  @!P1 IMAD R11, R3, 0x2, R11 ;  /* 0x00000002030b9824 */ /* 0x000fe200078e020b */
[----:B------:R-:W-:-:S06]  /*0290*/  @!P2 SHF.L.U32 R10, R24, 0x1, RZ ;  /* 0x00000001180aa819 */ /* 0x000fcc00000006ff */
[----:B------:R-:W1:Y:S08]  /*02a0*/  @!P2 LDC R16, c[0x0][0x3a0] ;  /* 0x0000e800ff10ab82 */ /* 0x000e700000000800 */
[----:B------:R-:W2:Y:S01]  /*02b0*/  @!P2 LDC.64 R12, c[0x0][0x388] ;  /* 0x0000e200ff0cab82 */ /* 0x000ea20000000a00 */
[----:B0-----:R-:W-:-:S04]  /*02c0*/  @!P1 IMAD.WIDE R8, R11, 0x4, R8 ;  /* 0x000000040b089825 */ /* 0x001fc800078e0208 */
[----:B-1----:R-:W-:Y:S02]  /*02d0*/  @!P2 IMAD R15, R15, R16, R10 ;  /* 0x000000100f0fa224 */ /* 0x002fe400078e020a */
[----:B------:R-:W-:Y:S02]  /*02e0*/  @!P1 IMAD.WIDE.U32 R10, R14, 0x4, R8 ;  /* 0x000000040e0a9825 */ /* 0x000fe400078e0008 */
[----:B------:R0:W3:Y:S02]  /*02f0*/  @!P1 LDG.E.CONSTANT R9, desc[UR10][R8.64] ;  /* 0x0000000a08099981 */ /* 0x0000e4000c1e9900 */
[----:B--2---:R-:W-:Y:S02]  /*0300*/  @!P2 IMAD.WIDE R12, R15, 0x4, R12 ;  /* 0x000000040f0ca825 */ /* 0x004fe400078e020c */
[----:B------:R-:W2:Y:S04]  /*0310*/  @!P1 LDG.E.CONSTANT R15, desc[UR10][R10.64] ;  /* 0x0000000a0a0f9981 */ /* 0x000ea8000c1e9900 */
[----:B------:R-:W4:Y:S04]  /*0320*/  @!P2 LDG.E.CONSTANT R17, desc[UR10][R12.64] ;  /* 0x0000000a0c11a981 */ /* 0x000f28000c1e9900 */
[----:B------:R-:W5:Y:S01]  /*0330*/  @!P2 LDG.E.CONSTANT R19, desc[UR10][R12.64+0x4] ;  /* 0x0000040a0c13a981 */ /* 0x000f62000c1e9900 */
[----:B------:R-:W-:-:S05]  /*0340*/  IMAD R14, R5, -0x10, R14 ;  /* 0xfffffff0050e7824 */ /* 0x000fca00078e020e */
[----:B------:R-:W-:Y:S01]  /*0350*/  VIMNMX R20, PT, PT, R14, 0x10, PT ;  /* 0x000000100e147848 */ /* 0x000fe20003fe0100 */
[----:B------:R-:W-:-:S03]  /*0360*/  VIADD R5, R5, 0x1 ;  /* 0x0000000105057836 */ /* 0x000fc60000000000 */
[----:B0-----:R-:W-:Y:S01]  /*0370*/  VIMNMX R8, PT, PT, R20, 0x4, !PT ;  /* 0x0000000414087848 */ /* 0x001fe20007fe0100 */
[----:B------:R-:W-:Y:S03]  /*0380*/  BSSY.RECONVERGENT B0, `(.L_x_1) ;  /* 0x00000d6000007945 */ /* 0x000fe60003800200 */
[----:B------:R-:W-:-:S04]  /*0390*/  IADD3 R8, PT, PT, R8, -0x1, RZ ;  /* 0xffffffff08087810 */ /* 0x000fc80007ffe0ff */
[----:B------:R-:W-:Y:S01]  /*03a0*/  LEA.HI R8, R8, 0x1, RZ, 0x1e ;  /* 0x0000000108087811 */ /* 0x000fe200078ff0ff */
[----:B---3--:R0:W-:Y:S01]  /*03b0*/  @!P1 STS [R6], R9 ;  /* 0x0000000906009388 */ /* 0x0081e20000000800 */
[----:B------:R-:W-:-:S03]  /*03c0*/  @P1 IMAD.MOV.U32 R15, RZ, RZ, RZ ;  /* 0x000000ffff0f1224 */ /* 0x000fc600078e00ff */
[----:B------:R0:W-:Y:S04]  /*03d0*/  @P1 STS [R6], RZ ;  /* 0x000000ff06001388 */ /* 0x0001e80000000800 */
[----:B--2---:R0:W-:Y:S01]  /*03e0*/  STS [R6+0x40], R15 ;  /* 0x0000400f06007388 */ /* 0x0041e20000000800 */
[----:B------:R-:W-:-:S03]  /*03f0*/  @P2 MOV R19, RZ ;  /* 0x000000ff00132202 */ /* 0x000fc60000000f00 */
[----:B----4-:R0:W-:Y:S04]  /*0400*/  @!P2 STS [R4], R17 ;  /* 0x000000110400a388 */ /* 0x0101e80000000800 */
[----:B------:R0:W-:Y:S01]  /*0410*/  @P2 STS [R4], RZ ;  /* 0x000000ff04002388 */ /* 0x0001e20000000800 */
[----:B------:R-:W-:-:S03]  /*0420*/  ISETP.LT.OR P2, PT, R14, 0x1, !P0 ;  /* 0x000000010e00780c */ /* 0x000fc60004741670 */
[----:B-----5:R0:W-:Y:S01]  /*0430*/  STS [R4+0x4], R19 ;  /* 0x0000041304007388 */ /* 0x0201e20000000800 */
[----:B------:R-:W-:Y:S01]  /*0440*/  BAR.SYNC.DEFER_BLOCKING 0x0 ;  /* 0x0000000000007b1d */ /* 0x000fe20000010000 */
[----:B------:R-:W-:-:S08]  /*0450*/  ISETP.NE.AND P1, PT, R5, UR5, PT ;  /* 0x0000000505007c0c */ /* 0x000fd0000bf25270 */
[----:B0-----:R-:W-:Y:S05]  /*0460*/  @P2 BRA `(.L_x_2) ;  /* 0x0000000c001c2947 */ /* 0x001fea0003800000 */
[----:B------:R-:W-:Y:S01]  /*0470*/  ISETP.GE.U32.AND P3, PT, R14, 0xd, PT ;  /* 0x0000000d0e00780c */ /* 0x000fe20003f66070 */
[----:B------:R-:W-:Y:S01]  /*0480*/  IMAD.MOV.U32 R22, RZ, RZ, RZ ;  /* 0x000000ffff167224 */ /* 0x000fe200078e00ff */
[----:B------:R-:W-:-:S04]  /*0490*/  LOP3.LUT R21, R8, 0x3, RZ, 0xc0, !PT ;  /* 0x0000000308157812 */ /* 0x000fc800078ec0ff */
[----:B------:R-:W-:-:S07]  /*04a0*/  ISETP.NE.AND P2, PT, R21, RZ, PT ;  /* 0x000000ff1500720c */ /* 0x000fce0003f45270 */
[----:B------:R-:W-:Y:S06]  /*04b0*/  @!P3 BRA `(.L_x_3) ;  /* 0x0000000400b8b947 */ /* 0x000fec0003800000 */
[----:B------:R-:W0:Y:S01]  /*04c0*/  S2R R10, SR_CgaCtaId ;  /* 0x00000000000a7919 */ /* 0x000e220000008800 */
[----:B------:R-:W-:Y:S01]  /*04d0*/  MOV R9, 0x400 ;  /* 0x0000040000097802 */ /* 0x000fe20000000f00 */
[----:B------:R-:W-:Y:S01]  /*04e0*/  IMAD.MOV.U32 R22, RZ, RZ, RZ ;  /* 0x000000ffff167224 */ /* 0x000fe200078e00ff */
[----:B------:R-:W-:Y:S01]  /*04f0*/  LOP3.LUT R18, R8, 0x7ffffffc, RZ, 0xc0, !PT ;  /* 0x7ffffffc08127812 */ /* 0x000fe200078ec0ff */
[----:B------:R-:W-:Y:S01]  /*0500*/  UMOV UR4, URZ ;  /* 0x000000ff00047c82 */ /* 0x000fe20008000000 */
[----:B------:R-:W-:-:S04]  /*0510*/  IADD3 R9, PT, PT, R9, 0x800, RZ ;  /* 0x0000080009097810 */ /* 0x000fc80007ffe0ff */
[----:B0-----:R-:W-:-:S07]  /*0520*/  LEA R19, R10, R9, 0x18 ;  /* 0x000000090a137211 */ /* 0x001fce00078ec0ff */
.L_x_4:
[C---:B------:R-:W-:Y:S01]  /*0530*/  IMAD R23, R22.reuse, 0x80, R19 ;  /* 0x0000008016177824 */ /* 0x040fe200078e0213 */
[C---:B------:R-:W-:Y:S01]  /*0540*/  LEA R26, R22.reuse, R7, 0x2 ;  /* 0x00000007161a7211 */ /* 0x040fe200078e10ff */
[----:B------:R-:W-:Y:S01]  /*0550*/  UIADD3 UR4, UPT, UPT, UR4, 0x4, URZ ;  /* 0x0000000404047890 */ /* 0x000fe2000fffe0ff */
[----:B------:R-:W-:Y:S02]  /*0560*/  IADD3 R29, PT, PT, R22, 0x2, RZ ;  /* 0x00000002161d7810 */ /* 0x000fe40007ffe0ff */
[----:B------:R-:W-:Y:S01]  /*0570*/  LEA R23, R2, R23, 0x3 ;  /* 0x0000001702177211 */ /* 0x000fe200078e18ff */
[----:B------:R-:W-:Y:S01]  /*0580*/  LDS.128 R8, [R26] ;  /* 0x000000001a087984 */ /* 0x000fe20000000c00 */
[----:B------:R-:W-:Y:S01]  /*0590*/  ISETP.GE.AND P4, PT, R29, R20, PT ;  /* 0x000000141d00720c */ /* 0x000fe20003f86270 */
[----:B------:R-:W-:Y:S02]  /*05a0*/  VIADD R29, R22, 0x6 ;  /* 0x00000006161d7836 */ /* 0x000fe40000000000 */
[----:B------:R-:W0:Y:S04]  /*05b0*/  LDS.128 R12, [R26+0x40] ;  /* 0x000040001a0c7984 */ /* 0x000e280000000c00 */
[----:B------:R-:W1:Y:S01]  /*05c0*/  LDS.64 R16, [R23] ;  /* 0x0000000017107984 */ /* 0x000e620000000a00 */
[----:B0-----:R-:W-:-:S05]  /*05d0*/  IMAD.IADD R8, R8, 0x1, R12 ;  /* 0x0000000108087824 */ /* 0x001fca00078e020c */
[----:B------:R-:W-:Y:S01]  /*05e0*/  @!P4 IADD3 R10, PT, PT, R10, R14, RZ ;  /* 0x0000000e0a0ac210 */ /* 0x000fe20007ffe0ff */
[----:B-1----:R-:W-:Y:S01]  /*05f0*/  IMAD R16, R16, R8, R27 ;  /* 0x0000000810107224 */ /* 0x002fe200078e021b */
[----:B------:R-:W-:-:S04]  /*0600*/  IADD3 R27, PT, PT, R22, 0x1, RZ ;  /* 0x00000001161b7810 */ /* 0x000fc80007ffe0ff */
[----:B------:R-:W-:Y:S01]  /*0610*/  ISETP.GE.AND P3, PT, R27, R20, PT ;  /* 0x000000141b00720c */ /* 0x000fe20003f66270 */
[----:B------:R-:W-:-:S12]  /*0620*/  IMAD R27, R8, R17, R16 ;  /* 0x00000011081b7224 */ /* 0x000fd800078e0210 */
[----:B------:R-:W0:Y:S01]  /*0630*/  @!P3 LDS.64 R16, [R23+0x80] ;  /* 0x000080001710b984 */ /* 0x000e220000000a00 */
[----:B------:R-:W-:Y:S01]  /*0640*/  @!P3 IMAD.IADD R8, R9, 0x1, R13 ;  /* 0x000000010908b824 */ /* 0x000fe200078e020d */
[----:B------:R-:W-:-:S04]  /*0650*/  IADD3 R9, PT, PT, R22, 0x3, RZ ;  /* 0x0000000316097810 */ /* 0x000fc80007ffe0ff */
[----:B------:R-:W-:-:S13]  /*0660*/  ISETP.GE.AND P5, PT, R9, R20, PT ;  /* 0x000000140900720c */ /* 0x000fda0003fa6270 */
[----:B------:R-:W-:Y:S01]  /*0670*/  @!P5 LDS.64 R12, [R23+0x180] ;  /* 0x00018000170cd984 */ /* 0x000fe20000000a00 */
[----:B------:R-:W-:Y:S02]  /*0680*/  @!P5 IMAD.IADD R14, R11, 0x1, R15 ;  /* 0x000000010b0ed824 */ /* 0x000fe400078e020f */
[----:B0-----:R-:W-:-:S04]  /*0690*/  @!P3 IMAD R16, R16, R8, R27 ;  /* 0x000000081010b224 */ /* 0x001fc800078e021b */
[----:B------:R-:W-:Y:S02]  /*06a0*/  @!P3 IMAD R27, R8, R17, R16 ;  /* 0x00000011081bb224 */ /* 0x000fe400078e0210 */
[----:B------:R-:W0:Y:S04]  /*06b0*/  @!P4 LDS.64 R8, [R23+0x100] ;  /* 0x000100001708c984 */ /* 0x000e280000000a00 */
[----:B------:R-:W-:Y:S01]  /*06c0*/  LDS.64 R16, [R23+0x200] ;  /* 0x0002000017107984 */ /* 0x000fe20000000a00 */
[----:B0-----:R-:W-:-:S04]  /*06d0*/  @!P4 IMAD R8, R8, R10, R27 ;  /* 0x0000000a0808c224 */ /* 0x001fc800078e021b */
[----:B------:R-:W-:Y:S01]  /*06e0*/  @!P4 IMAD R27, R10, R9, R8 ;  /* 0x000000090a1bc224 */ /* 0x000fe200078e0208 */
[----:B------:R-:W-:Y:S01]  /*06f0*/  ISETP.GE.AND P4, PT, R29, R20, PT ;  /* 0x000000141d00720c */ /* 0x000fe20003f86270 */
[----:B------:R-:W-:Y:S01]  /*0700*/  LDS.128 R8, [R26+0x10] ;  /* 0x000010001a087984 */ /* 0x000fe20000000c00 */
[----:B------:R-:W-:Y:S01]  /*0710*/  IADD3 R29, PT, PT, R22, 0xa, RZ ;  /* 0x0000000a161d7810 */ /* 0x000fe20007ffe0ff */
[----:B------:R-:W-:-:S04]  /*0720*/  @!P5 IMAD R12, R12, R14, R27 ;  /* 0x0000000e0c0cd224 */ /* 0x000fc800078e021b */
[----:B------:R-:W-:Y:S02]  /*0730*/  @!P5 IMAD R27, R14, R13, R12 ;  /* 0x0000000d0e1bd224 */ /* 0x000fe400078e020c */
[----:B------:R-:W0:Y:S02]  /*0740*/  LDS.128 R12, [R26+0x50] ;  /* 0x000050001a0c7984 */ /* 0x000e240000000c00 */
[----:B0-----:R-:W-:Y:S02]  /*0750*/  IADD3 R8, PT, PT, R8, R12, RZ ;  /* 0x0000000c08087210 */ /* 0x001fe40007ffe0ff */
[----:B------:R-:W-:-:S03]  /*0760*/  @!P4 IMAD.IADD R10, R10, 0x1, R14 ;  /* 0x000000010a0ac824 */ /* 0x000fc600078e020e */
[----:B------:R-:W-:Y:S01]  /*0770*/  IMAD R16, R16, R8, R27 ;  /* 0x0000000810107224 */ /* 0x000fe200078e021b */
[----:B------:R-:W-:-:S04]  /*0780*/  IADD3 R27, PT, PT, R22, 0x5, RZ ;  /* 0x00000005161b7810 */ /* 0x000fc80007ffe0ff */
[----:B------:R-:W-:Y:S01]  /*0790*/  ISETP.GE.AND P3, PT, R27, R20, PT ;  /* 0x000000141b00720c */ /* 0x000fe20003f66270 */
[----:B------:R-:W-:-:S12]  /*07a0*/  IMAD R27, R8, R17, R16 ;  /* 0x00000011081b7224 */ /* 0x000fd800078e0210 */
[----:B------:R-:W0:Y:S01]  /*07b0*/  @!P3 LDS.64 R16, [R23+0x280] ;  /* 0x000280001710b984 */ /* 0x000e220000000a00 */
[----:B------:R-:W-:Y:S02]  /*07c0*/  @!P3 IADD3 R8, PT, PT, R9, R13, RZ ;  /* 0x0000000d0908b210 */ /* 0x000fe40007ffe0ff */
[----:B------:R-:W-:-:S04]  /*07d0*/  IADD3 R9, PT, PT, R22, 0x7, RZ ;  /* 0x0000000716097810 */ /* 0x000fc80007ffe0ff */
[----:B------:R-:W-:-:S13]  /*07e0*/  ISETP.GE.AND P5, PT, R9, R20, PT ;  /* 0x000000140900720c */ /* 0x000fda0003fa6270 */
[----:B------:R-:W-:Y:S01]  /*07f0*/  @!P5 LDS.64 R12, [R23+0x380] ;  /* 0x00038000170cd984 */ /* 0x000fe20000000a00 */
[----:B------:R-:W-:Y:S01]  /*0800*/  @!P5 IADD3 R14, PT, PT, R11, R15, RZ ;  /* 0x0000000f0b0ed210 */ /* 0x000fe20007ffe0ff */
        /* <DEDUP_REMOVED lines=13> */
[----:B------:R-:W-:-:S03]  /*08e0*/  @!P4 IADD3 R10, PT, PT, R10, R14, RZ ;  /* 0x0000000e0a0ac210 */ /* 0x000fc60007ffe0ff */
[----:B------:R-:W-:Y:S02]  /*08f0*/  IMAD R16, R16, R8, R27 ;  /* 0x0000000810107224 */ /* 0x000fe400078e021b */
[----:B------:R-:W-:-:S05]  /*0900*/  VIADD R27, R22, 0x9 ;  /* 0x00000009161b7836 */ /* 0x000fca0000000000 */
[----:B------:R-:W-:Y:S01]  /*0910*/  ISETP.GE.AND P3, PT, R27, R20, PT ;  /* 0x000000141b00720c */ /* 0x000fe20003f66270 */
[----:B------:R-:W-:-:S12]  /*0920*/  IMAD R27, R8, R17, R16 ;  /* 0x00000011081b7224 */ /* 0x000fd800078e0210 */
[----:B------:R-:W0:Y:S01]  /*0930*/  @!P3 LDS.64 R16, [R23+0x480] ;  /* 0x000480001710b984 */ /* 0x000e220000000a00 */
[----:B------:R-:W-:Y:S01]  /*0940*/  @!P3 IADD3 R8, PT, PT, R9, R13, RZ ;  /* 0x0000000d0908b210 */ /* 0x000fe20007ffe0ff */
[----:B------:R-:W-:-:S05]  /*0950*/  VIADD R9, R22, 0xb ;  /* 0x0000000b16097836 */ /* 0x000fca0000000000 */
        /* <DEDUP_REMOVED lines=11> */
[----:B------:R-:W-:Y:S02]  /*0a10*/  VIADD R29, R22, 0xf ;  /* 0x0000000f161d7836 */ /* 0x000fe40000000000 */
[----:B------:R-:W-:-:S03]  /*0a20*/  @!P5 IMAD R12, R12, R14, R27 ;  /* 0x0000000e0c0cd224 */ /* 0x000fc600078e021b */
[----:B------:R-:W-:Y:S01]  /*0a30*/  ISETP.GE.AND P3, PT, R29, R20, PT ;  /* 0x000000141d00720c */ /* 0x000fe20003f66270 */
[----:B------:R-:W-:Y:S02]  /*0a40*/  @!P5 IMAD R27, R14, R13, R12 ;  /* 0x0000000d0e1bd224 */ /* 0x000fe400078e020c */
[----:B------:R-:W0:Y:S02]  /*0a50*/  LDS.128 R12, [R26+0x70] ;  /* 0x000070001a0c7984 */ /* 0x000e240000000c00 */
[----:B0-----:R-:W-:Y:S01]  /*0a60*/  IMAD.IADD R8, R8, 0x1, R12 ;  /* 0x0000000108087824 */ /* 0x001fe200078e020c */
[----:B------:R-:W-:-:S07]  /*0a70*/  @!P4 IADD3 R26, PT, PT, R9, R13, RZ ;  /* 0x0000000d091ac210 */ /* 0x000fce0007ffe0ff */
[----:B------:R-:W-:Y:S01]  /*0a80*/  @!P3 LDS.64 R12, [R23+0x780] ;  /* 0x00078000170cb984 */ /* 0x000fe20000000a00 */
[----:B------:R-:W-:Y:S01]  /*0a90*/  IMAD R16, R16, R8, R27 ;  /* 0x0000000810107224 */ /* 0x000fe200078e021b */
[C---:B------:R-:W-:Y:S02]  /*0aa0*/  IADD3 R27, PT, PT, R22.reuse, 0xe, RZ ;  /* 0x0000000e161b7810 */ /* 0x040fe40007ffe0ff */
[----:B------:R-:W-:Y:S02]  /*0ab0*/  IADD3 R22, PT, PT, R22, 0x10, RZ ;  /* 0x0000001016167810 */ /* 0x000fe40007ffe0ff */
[----:B------:R-:W-:Y:S01]  /*0ac0*/  ISETP.GE.AND P5, PT, R27, R20, PT ;  /* 0x000000141b00720c */ /* 0x000fe20003fa6270 */
[----:B------:R-:W-:Y:S02]  /*0ad0*/  IMAD R27, R8, R17, R16 ;  /* 0x00000011081b7224 */ /* 0x000fe400078e0210 */
[----:B------:R-:W0:Y:S10]  /*0ae0*/  @!P4 LDS.64 R16, [R23+0x680] ;  /* 0x000680001710c984 */ /* 0x000e340000000a00 */
[----:B------:R-:W1:Y:S01]  /*0af0*/  @!P5 LDS.64 R8, [R23+0x700] ;  /* 0x000700001708d984 */ /* 0x000e620000000a00 */
[----:B------:R-:W-:Y:S01]  /*0b00*/  @!P5 IADD3 R10, PT, PT, R10, R14, RZ ;  /* 0x0000000e0a0ad210 */ /* 0x000fe20007ffe0ff */
[----:B------:R-:W-:-:S02]  /*0b10*/  @!P3 IMAD.IADD R14, R11, 0x1, R15 ;  /* 0x000000010b0eb824 */ /* 0x000fc400078e020f */
[----:B0-----:R-:W-:-:S04]  /*0b20*/  @!P4 IMAD R16, R16, R26, R27 ;  /* 0x0000001a1010c224 */ /* 0x001fc800078e021b */
[----:B------:R-:W-:Y:S01]  /*0b30*/  @!P4 IMAD R27, R26, R17, R16 ;  /* 0x000000111a1bc224 */ /* 0x000fe200078e0210 */
[----:B------:R-:W-:-:S03]  /*0b40*/  ISETP.NE.AND P4, PT, R18, UR4, PT ;  /* 0x0000000412007c0c */ /* 0x000fc6000bf85270 */
[----:B-1----:R-:W-:-:S04]  /*0b50*/  @!P5 IMAD R8, R8, R10, R27 ;  /* 0x0000000a0808d224 */ /* 0x002fc800078e021b */
[----:B------:R-:W-:-:S04]  /*0b60*/  @!P5 IMAD R27, R10, R9, R8 ;  /* 0x000000090a1bd224 */ /* 0x000fc800078e0208 */
[----:B------:R-:W-:-:S04]  /*0b70*/  @!P3 IMAD R12, R12, R14, R27 ;  /* 0x0000000e0c0cb224 */ /* 0x000fc800078e021b */
[----:B------:R-:W-:Y:S01]  /*0b80*/  @!P3 IMAD R27, R14, R13, R12 ;  /* 0x0000000d0e1bb224 */ /* 0x000fe200078e020c */
[----:B------:R-:W-:Y:S06]  /*0b90*/  @P4 BRA `(.L_x_4) ;  /* 0xfffffff800644947 */ /* 0x000fec000383ffff */
.L_x_3:
[----:B------:R-:W-:Y:S05]  /*0ba0*/  @!P2 BRA `(.L_x_2) ;  /* 0x00000004004ca947 */ /* 0x000fea0003800000 */
[----:B------:R-:W0:Y:S01]  /*0bb0*/  S2R R9, SR_CgaCtaId ;  /* 0x0000000000097919 */ /* 0x000e220000008800 */
[----:B------:R-:W-:Y:S01]  /*0bc0*/  MOV R8, 0x400 ;  /* 0x0000040000087802 */ /* 0x000fe20000000f00 */
[----:B------:R-:W-:-:S03]  /*0bd0*/  IMAD R23, R22, 0x4, R7 ;  /* 0x0000000416177824 */ /* 0x000fc600078e0207 */
[----:B------:R-:W-:Y:S02]  /*0be0*/  IADD3 R8, PT, PT, R8, 0x800, RZ ;  /* 0x0000080008087810 */ /* 0x000fe40007ffe0ff */
[----:B------:R-:W-:Y:S02]  /*0bf0*/  LDS.128 R12, [R23+0x40] ;  /* 0x00004000170c7984 */ /* 0x000fe40000000c00 */
[----:B0-----:R-:W-:-:S04]  /*0c00*/  LEA R9, R9, R8, 0x18 ;  /* 0x0000000809097211 */ /* 0x001fc800078ec0ff */
[----:B------:R-:W-:Y:S02]  /*0c10*/  LEA R17, R22, R9, 0x7 ;  /* 0x0000000916117211 */ /* 0x000fe400078e38ff */
[----:B------:R-:W0:Y:S02]  /*0c20*/  LDS.128 R8, [R23] ;  /* 0x0000000017087984 */ /* 0x000e240000000c00 */
[----:B------:R-:W-:Y:S01]  /*0c30*/  LEA R26, R2, R17, 0x3 ;  /* 0x00000011021a7211 */ /* 0x000fe200078e18ff */
[----:B------:R-:W-:-:S04]  /*0c40*/  VIADD R17, R22, 0x1 ;  /* 0x0000000116117836 */ /* 0x000fc80000000000 */
[----:B------:R-:W1:Y:S01]  /*0c50*/  LDS.64 R18, [R26] ;  /* 0x000000001a127984 */ /* 0x000e620000000a00 */
[----:B------:R-:W-:Y:S02]  /*0c60*/  ISETP.GE.AND P2, PT, R17, R20, PT ;  /* 0x000000141100720c */ /* 0x000fe40003f46270 */
[----:B------:R-:W-:-:S04]  /*0c70*/  IADD3 R17, PT, PT, R22, 0x2, RZ ;  /* 0x0000000216117810 */ /* 0x000fc80007ffe0ff */
[----:B------:R-:W-:-:S07]  /*0c80*/  ISETP.GE.AND P3, PT, R17, R20, PT ;  /* 0x000000141100720c */ /* 0x000fce0003f66270 */
[----:B------:R-:W2:Y:S01]  /*0c90*/  @!P2 LDS.64 R16, [R26+0x80] ;  /* 0x000080001a10a984 */ /* 0x000ea20000000a00 */
[----:B0-----:R-:W-:Y:S02]  /*0ca0*/  IADD3 R8, PT, PT, R8, R12, RZ ;  /* 0x0000000c08087210 */ /* 0x001fe40007ffe0ff */
[----:B------:R-:W-:-:S03]  /*0cb0*/  @!P2 IADD3 R12, PT, PT, R9, R13, RZ ;  /* 0x0000000d090ca210 */ /* 0x000fc60007ffe0ff */
[----:B------:R-:W-:Y:S01]  /*0cc0*/  @!P3 IADD3 R10, PT, PT, R10, R14, RZ ;  /* 0x0000000e0a0ab210 */ /* 0x000fe20007ffe0ff */
[----:B-1----:R-:W-:Y:S02]  /*0cd0*/  IMAD R18, R18, R8, R27 ;  /* 0x0000000812127224 */ /* 0x002fe400078e021b */
[----:B------:R-:W-:-:S05]  /*0ce0*/  VIADD R27, R22, 0x3 ;  /* 0x00000003161b7836 */ /* 0x000fca0000000000 */
[----:B------:R-:W-:Y:S01]  /*0cf0*/  ISETP.GE.AND P4, PT, R27, R20, PT ;  /* 0x000000141b00720c */ /* 0x000fe20003f86270 */
[----:B------:R-:W-:Y:S02]  /*0d00*/  IMAD R27, R8, R19, R18 ;  /* 0x00000013081b7224 */ /* 0x000fe400078e0212 */
[----:B------:R-:W0:Y:S02]  /*0d10*/  @!P3 LDS.64 R18, [R26+0x100] ;  /* 0x000100001a12b984 */ /* 0x000e240000000a00 */
[----:B--2---:R-:W-:-:S04]  /*0d20*/  @!P2 IMAD R16, R16, R12, R27 ;  /* 0x0000000c1010a224 */ /* 0x004fc800078e021b */
[----:B------:R-:W-:Y:S01]  /*0d30*/  @!P2 IMAD R27, R12, R17, R16 ;  /* 0x000000110c1ba224 */ /* 0x000fe200078e0210 */
[----:B------:R-:W-:-:S03]  /*0d40*/  ISETP.NE.AND P2, PT, R21, 0x1, PT ;  /* 0x000000011500780c */ /* 0x000fc60003f45270 */
[----:B------:R-:W1:Y:S01]  /*0d50*/  @!P4 LDS.64 R8, [R26+0x180] ;  /* 0x000180001a08c984 */ /* 0x000e620000000a00 */
[----:B------:R-:W-:Y:S02]  /*0d60*/  @!P4 IMAD.IADD R12, R11, 0x1, R15 ;  /* 0x000000010b0cc824 */ /* 0x000fe400078e020f */
[----:B0-----:R-:W-:-:S04]  /*0d70*/  @!P3 IMAD R18, R18, R10, R27 ;  /* 0x0000000a1212b224 */ /* 0x001fc800078e021b */
[----:B------:R-:W-:-:S04]  /*0d80*/  @!P3 IMAD R27, R10, R19, R18 ;  /* 0x000000130a1bb224 */ /* 0x000fc800078e0212 */
[----:B-1----:R-:W-:-:S04]  /*0d90*/  @!P4 IMAD R8, R8, R12, R27 ;  /* 0x0000000c0808c224 */ /* 0x002fc800078e021b */
[----:B------:R-:W-:Y:S01]  /*0da0*/  @!P4 IMAD R27, R12, R9, R8 ;  /* 0x000000090c1bc224 */ /* 0x000fe200078e0208 */
[----:B------:R-:W-:Y:S06]  /*0db0*/  @!P2 BRA `(.L_x_2) ;  /* 0x0000000000c8a947 */ /* 0x000fec0003800000 */
[----:B------:R-:W-:Y:S01]  /*0dc0*/  LDS.128 R8, [R23+0x10] ;  /* 0x0000100017087984 */ /* 0x000fe20000000c00 */
[----:B------:R-:W-:-:S03]  /*0dd0*/  IADD3 R17, PT, PT, R22, 0x5, RZ ;  /* 0x0000000516117810 */ /* 0x000fc60007ffe0ff */
[----:B------:R-:W0:Y:S01]  /*0de0*/  LDS.128 R12, [R23+0x50] ;  /* 0x00005000170c7984 */ /* 0x000e220000000c00 */
[-C--:B------:R-:W-:Y:S01]  /*0df0*/  ISETP.GE.AND P2, PT, R17, R20.reuse, PT ;  /* 0x000000141100720c */ /* 0x080fe20003f46270 */
[----:B------:R-:W-:Y:S02]  /*0e00*/  VIADD R17, R22, 0x6 ;  /* 0x0000000616117836 */ /* 0x000fe40000000000 */
[----:B------:R-:W1:Y:S03]  /*0e10*/  LDS.64 R18, [R26+0x200] ;  /* 0x000200001a127984 */ /* 0x000e660000000a00 */
[----:B------:R-:W-:-:S07]  /*0e20*/  ISETP.GE.AND P3, PT, R17, R20, PT ;  /* 0x000000141100720c */ /* 0x000fce0003f66270 */
[----:B------:R-:W2:Y:S01]  /*0e30*/  @!P2 LDS.64 R16, [R26+0x280] ;  /* 0x000280001a10a984 */ /* 0x000ea20000000a00 */
[----:B0-----:R-:W-:-:S05]  /*0e40*/  IADD3 R8, PT, PT, R8, R12, RZ ;  /* 0x0000000c08087210 */ /* 0x001fca0007ffe0ff */
[----:B------:R-:W-:Y:S01]  /*0e50*/  @!P3 IMAD.IADD R10, R10, 0x1, R14 ;  /* 0x000000010a0ab824 */ /* 0x000fe200078e020e */
[----:B------:R-:W-:Y:S01]  /*0e60*/  @!P2 IADD3 R12, PT, PT, R9, R13, RZ ;  /* 0x0000000d090ca210 */ /* 0x000fe20007ffe0ff */
[----:B-1----:R-:W-:Y:S01]  /*0e70*/  IMAD R18, R18, R8, R27 ;  /* 0x0000000812127224 */ /* 0x002fe200078e021b */
[----:B------:R-:W-:-:S04]  /*0e80*/  IADD3 R27, PT, PT, R22, 0x7, RZ ;  /* 0x00000007161b7810 */ /* 0x000fc80007ffe0ff */
[----:B------:R-:W-:Y:S01]  /*0e90*/  ISETP.GE.AND P4, PT, R27, R20, PT ;  /* 0x000000141b00720c */ /* 0x000fe20003f86270 */
[----:B------:R-:W-:Y:S02]  /*0ea0*/  IMAD R27, R8, R19, R18 ;  /* 0x00000013081b7224 */ /* 0x000fe400078e0212 */
[----:B------:R-:W0:Y:S02]  /*0eb0*/  @!P3 LDS.64 R18, [R26+0x300] ;  /* 0x000300001a12b984 */ /* 0x000e240000000a00 */
[----:B--2---:R-:W-:-:S04]  /*0ec0*/  @!P2 IMAD R16, R16, R12, R27 ;  /* 0x0000000c1010a224 */ /* 0x004fc800078e021b */
[----:B------:R-:W-:Y:S01]  /*0ed0*/  @!P2 IMAD R27, R12, R17, R16 ;  /* 0x000000110c1ba224 */ /* 0x000fe200078e0210 */
[----:B------:R-:W-:-:S03]  /*0ee0*/  ISETP.NE.AND P2, PT, R21, 0x2, PT ;  /* 0x000000021500780c */ /* 0x000fc60003f45270 */
[----:B------:R-:W1:Y:S01]  /*0ef0*/  @!P4 LDS.64 R8, [R26+0x380] ;  /* 0x000380001a08c984 */ /* 0x000e620000000a00 */
[----:B------:R-:W-:Y:S01]  /*0f00*/  @!P4 IADD3 R12, PT, PT, R11, R15, RZ ;  /* 0x0000000f0b0cc210 */ /* 0x000fe20007ffe0ff */
[----:B0-----:R-:W-:-:S04]  /*0f10*/  @!P3 IMAD R18, R18, R10, R27 ;  /* 0x0000000a1212b224 */ /* 0x001fc800078e021b */
[----:B------:R-:W-:-:S04]  /*0f20*/  @!P3 IMAD R27, R10, R19, R18 ;  /* 0x000000130a1bb224 */ /* 0x000fc800078e0212 */
[----:B-1----:R-:W-:-:S04]  /*0f30*/  @!P4 IMAD R8, R8, R12, R27 ;  /* 0x0000000c0808c224 */ /* 0x002fc800078e021b */
[----:B------:R-:W-:Y:S01]  /*0f40*/  @!P4 IMAD R27, R12, R9, R8 ;  /* 0x000000090c1bc224 */ /* 0x000fe200078e0208 */
[----:B------:R-:W-:Y:S06]  /*0f50*/  @!P2 BRA `(.L_x_2) ;  /* 0x000000000060a947 */ /* 0x000fec0003800000 */
[C---:B------:R-:W-:Y:S01]  /*0f60*/  IADD3 R17, PT, PT, R22.reuse, 0x9, RZ ;  /* 0x0000000916117810 */ /* 0x040fe20007ffe0ff */
[----:B------:R-:W-:Y:S01]  /*0f70*/  LDS.128 R8, [R23+0x20] ;  /* 0x0000200017087984 */ /* 0x000fe20000000c00 */
[C---:B------:R-:W-:Y:S01]  /*0f80*/  VIADD R19, R22.reuse, 0xa ;  /* 0x0000000a16137836 */ /* 0x040fe20000000000 */
[----:B------:R-:W-:Y:S02]  /*0f90*/  IADD3 R21, PT, PT, R22, 0xb, RZ ;  /* 0x0000000b16157810 */ /* 0x000fe40007ffe0ff */
[----:B------:R-:W0:Y:S01]  /*0fa0*/  LDS.128 R12, [R23+0x60] ;  /* 0x00006000170c7984 */ /* 0x000e220000000c00 */
[-C--:B------:R-:W-:Y:S02]  /*0fb0*/  ISETP.GE.AND P2, PT, R17, R20.reuse, PT ;  /* 0x000000141100720c */ /* 0x080fe40003f46270 */
[-C--:B------:R-:W-:Y:S01]  /*0fc0*/  ISETP.GE.AND P3, PT, R19, R20.reuse, PT ;  /* 0x000000141300720c */ /* 0x080fe20003f66270 */
[----:B------:R-:W1:Y:S01]  /*0fd0*/  LDS.64 R16, [R26+0x400] ;  /* 0x000400001a107984 */ /* 0x000e620000000a00 */
[----:B------:R-:W-:-:S09]  /*0fe0*/  ISETP.GE.AND P4, PT, R21, R20, PT ;  /* 0x000000141500720c */ /* 0x000fd20003f86270 */
[----:B------:R-:W2:Y:S04]  /*0ff0*/  @!P2 LDS.64 R18, [R26+0x480] ;  /* 0x000480001a12a984 */ /* 0x000ea80000000a00 */
[----:B------:R-:W3:Y:S04]  /*1000*/  @!P3 LDS.64 R20, [R26+0x500] ;  /* 0x000500001a14b984 */ /* 0x000ee80000000a00 */
[----:B------:R-:W4:Y:S01]  /*1010*/  @!P4 LDS.64 R22, [R26+0x580] ;  /* 0x000580001a16c984 */ /* 0x000f220000000a00 */
[----:B0-----:R-:W-:Y:S01]  /*1020*/  IADD3 R8, PT, PT, R8, R12, RZ ;  /* 0x0000000c08087210 */ /* 0x001fe20007ffe0ff */
[----:B------:R-:W-:Y:S01]  /*1030*/  @!P2 IMAD.IADD R12, R9, 0x1, R13 ;  /* 0x00000001090ca824 */ /* 0x000fe200078e020d */
[----:B------:R-:W-:-:S03]  /*1040*/  @!P3 IADD3 R10, PT, PT, R10, R14, RZ ;  /* 0x0000000e0a0ab210 */ /* 0x000fc60007ffe0ff */
[----:B-1----:R-:W-:-:S04]  /*1050*/  IMAD R16, R16, R8, R27 ;  /* 0x0000000810107224 */ /* 0x002fc800078e021b */
[----:B------:R-:W-:Y:S01]  /*1060*/  IMAD R27, R8, R17, R16 ;  /* 0x00000011081b7224 */ /* 0x000fe200078e0210 */
[----:B------:R-:W-:-:S03]  /*1070*/  @!P4 IADD3 R8, PT, PT, R11, R15, RZ ;  /* 0x0000000f0b08c210 */ /* 0x000fc60007ffe0ff */
[----:B--2---:R-:W-:-:S04]  /*1080*/  @!P2 IMAD R18, R18, R12, R27 ;  /* 0x0000000c1212a224 */ /* 0x004fc800078e021b */
[----:B------:R-:W-:-:S04]  /*1090*/  @!P2 IMAD R27, R12, R19, R18 ;  /* 0x000000130c1ba224 */ /* 0x000fc800078e0212 */
[----:B---3--:R-:W-:-:S04]  /*10a0*/  @!P3 IMAD R20, R20, R10, R27 ;  /* 0x0000000a1414b224 */ /* 0x008fc800078e021b */
[----:B------:R-:W-:-:S04]  /*10b0*/  @!P3 IMAD R27, R10, R21, R20 ;  /* 0x000000150a1bb224 */ /* 0x000fc800078e0214 */
[----:B----4-:R-:W-:-:S04]  /*10c0*/  @!P4 IMAD R22, R22, R8, R27 ;  /* 0x000000081616c224 */ /* 0x010fc800078e021b */
[----:B------:R-:W-:-:S07]  /*10d0*/  @!P4 IMAD R27, R8, R23, R22 ;  /* 0x00000017081bc224 */ /* 0x000fce00078e0216 */
.L_x_2:
[----:B------:R-:W-:Y:S05]  /*10e0*/  BSYNC.RECONVERGENT B0 ;  /* 0x0000000000007941 */ /* 0x000fea0003800200 */
.L_x_1:
[----:B------:R-:W-:Y:S06]  /*10f0*/  BAR.SYNC.DEFER_BLOCKING 0x0 ;  /* 0x0000000000007b1d */ /* 0x000fec0000010000 */
[----:B------:R-:W-:Y:S05]  /*1100*/  @P1 BRA `(.L_x_5) ;  /* 0xfffffff000441947 */ /* 0x000fea000383ffff */
.L_x_0:
[----:B------:R-:W-:Y:S05]  /*1110*/  @!P0 EXIT ;  /* 0x000000000000894d */ /* 0x000fea0003800000 */
[----:B------:R-:W0:Y:S01]  /*1120*/  LDCU UR4, c[0x0][0x3a0] ;  /* 0x00007400ff0477ac */ /* 0x000e220008000800 */
[----:B------:R-:W1:Y:S01]  /*1130*/  LDC.64 R2, c[0x0][0x390] ;  /* 0x0000e400ff027b82 */ /* 0x000e620000000a00 */
[----:B0-----:R-:W-:-:S04]  /*1140*/  ULEA.HI UR4, UR4, UR4, URZ, 0x1 ;  /* 0x0000000404047291 */ /* 0x001fc8000f8f08ff */
[----:B------:R-:W-:-:S06]  /*1150*/  USHF.R.S32.HI UR4, URZ, 0x1, UR4 ;  /* 0x00000001ff047899 */ /* 0x000fcc0008011404 */
[----:B------:R-:W-:-:S04]  /*1160*/  IMAD R25, R25, UR4, R24 ;  /* 0x0000000419197c24 */ /* 0x000fc8000f8e0218 */
[----:B-1----:R-:W-:-:S05]  /*1170*/  IMAD.WIDE R2, R25, 0x4, R2 ;  /* 0x0000000419027825 */ /* 0x002fca00078e0202 */
[----:B------:R-:W-:Y:S01]  /*1180*/  REDG.E.ADD.STRONG.GPU desc[UR10][R2.64], R27 ;  /* 0x0000001b0200798e */ /* 0x000fe2000c12e10a */
[----:B------:R-:W-:Y:S05]  /*1190*/  EXIT ;  /* 0x000000000000794d */ /* 0x000fea0003800000 */
.L_x_6:
[----:B------:R-:W-:-:S00]  /*11a0*/  BRA `(.L_x_6) ;  /* 0xfffffffc00fc7947 */ /* 0x000fc0000383ffff */
[----:B------:R-:W-:-:S00]  /*11b0*/  NOP ;  /* 0x0000000000007918 */ /* 0x000fc00000000000 */
        /* <DEDUP_REMOVED lines=12> */
.L_x_7:


//--------------------- .nv.shared._Z10rmm_kernelPKiS0_Piiii --------------------------
	.section	.nv.shared._Z10rmm_kernelPKiS0_Piiii,"aw",@nobits
	.sectionflags	@""
	.align	4
.nv.shared._Z10rmm_kernelPKiS0_Piiii:
	.zero		5120


//--------------------- .nv.shared.reserved.0     --------------------------
	.section	.nv.shared.reserved.0,"aw",@nobits
	.weak		__nv_reservedSMEM_offset_0_alias
	.size		__nv_reservedSMEM_offset_0_alias, 0, 64
	.other		__nv_reservedSMEM_offset_0_alias,@"STO_CUDA_RESERVED_SHARED STV_DEFAULT"
__nv_reservedSMEM_offset_0_alias:
	.zero		0
	.zero		64


//--------------------- .nv.constant0._Z10rmm_kernelPKiS0_Piiii --------------------------
	.section	.nv.constant0._Z10rmm_kernelPKiS0_Piiii,"a",@progbits
	.sectionflags	@""
	.align	4
.nv.constant0._Z10rmm_kernelPKiS0_Piiii:
	.zero		932


//--------------------- SYMBOLS --------------------------

	.type		.nv.reservedSmem.offset0,@object
	.size		.nv.reservedSmem.offset0,0x4
	.type		.nv.reservedSmem.cap,@object
	.size		.nv.reservedSmem.cap,0x4
